//
// Generated by NVIDIA NVVM Compiler
//
// Compiler Build ID: CL-36424714
// Cuda compilation tools, release 13.0, V13.0.88
// Based on NVVM 20.0.0
//

.version 9.0
.target sm_100
.address_size 64

	// .globl	_Z12kernel_saxpyifPfS_S_

.visible .entry _Z12kernel_saxpyifPfS_S_(
	.param .u32 _Z12kernel_saxpyifPfS_S__param_0,
	.param .f32 _Z12kernel_saxpyifPfS_S__param_1,
	.param .u64 .ptr .align 1 _Z12kernel_saxpyifPfS_S__param_2,
	.param .u64 .ptr .align 1 _Z12kernel_saxpyifPfS_S__param_3,
	.param .u64 .ptr .align 1 _Z12kernel_saxpyifPfS_S__param_4
)
{
	.reg .pred 	%p<2>;
	.reg .b32 	%r<6>;
	.reg .b32 	%f<5>;
	.reg .b64 	%rd<11>;

	ld.param.u32 	%r2, [_Z12kernel_saxpyifPfS_S__param_0];
	ld.param.f32 	%f1, [_Z12kernel_saxpyifPfS_S__param_1];
	ld.param.u64 	%rd1, [_Z12kernel_saxpyifPfS_S__param_2];
	ld.param.u64 	%rd2, [_Z12kernel_saxpyifPfS_S__param_3];
	ld.param.u64 	%rd3, [_Z12kernel_saxpyifPfS_S__param_4];
	mov.u32 	%r3, %ctaid.x;
	mov.u32 	%r4, %ntid.x;
	mov.u32 	%r5, %tid.x;
	mad.lo.s32 	%r1, %r3, %r4, %r5;
	setp.ge.s32 	%p1, %r1, %r2;
	@%p1 bra 	$L__BB0_2;
	cvta.to.global.u64 	%rd4, %rd1;
	cvta.to.global.u64 	%rd5, %rd2;
	cvta.to.global.u64 	%rd6, %rd3;
	mul.wide.s32 	%rd7, %r1, 4;
	add.s64 	%rd8, %rd4, %rd7;
	ld.global.f32 	%f2, [%rd8];
	add.s64 	%rd9, %rd5, %rd7;
	ld.global.f32 	%f3, [%rd9];
	fma.rn.f32 	%f4, %f1, %f2, %f3;
	add.s64 	%rd10, %rd6, %rd7;
	st.global.f32 	[%rd10], %f4;
$L__BB0_2:
	ret;

}


// ===== COMPILED SASS (sm_100) =====

	.target	sm_100

	.elftype	@"ET_EXEC"


//--------------------- .note.nv.tkinfo           --------------------------
	.section	.note.nv.tkinfo,"",@"SHT_NOTE"
	.sectionflags	@"SHF_NOTE_NV_TKINFO"
	.tkinfo
        /*0018*/ 	.word	0x00000002
        /*0030*/ 	.string	""
        /*0030*/ 	.string	"ptxas"
        /*0030*/ 	.string	"Cuda compilation tools, release 13.0, V13.0.88"
        /*0030*/ 	.string	"Build cuda_13.0.r13.0/compiler.36424714_0"
        /*0030*/ 	.string	"-arch sm_100 -m 64 "



//--------------------- .note.nv.cuinfo           --------------------------
	.section	.note.nv.cuinfo,"",@"SHT_NOTE"
	.sectionflags	@"SHF_NOTE_NV_CUINFO"
        /*0018*/ 	.short	0x0002
        /*001a*/ 	.short	0x0064
        /*001c*/ 	.short	0x0082
	.zero		2


//--------------------- .nv.info                  --------------------------
	.section	.nv.info,"",@"SHT_CUDA_INFO"
	.align	4


	//----- nvinfo : EIATTR_REGCOUNT
	.align		4
        /*0000*/ 	.byte	0x04, 0x2f
        /*0002*/ 	.short	(.L_1 - .L_0)
	.align		4
.L_0:
        /*0004*/ 	.word	index@(_Z12kernel_saxpyifPfS_S_)
        /*0008*/ 	.word	0x0000000c


	//----- nvinfo : EIATTR_FRAME_SIZE
	.align		4
.L_1:
        /*000c*/ 	.byte	0x04, 0x11
        /*000e*/ 	.short	(.L_3 - .L_2)
	.align		4
.L_2:
        /*0010*/ 	.word	index@(_Z12kernel_saxpyifPfS_S_)
        /*0014*/ 	.word	0x00000000


	//----- nvinfo : EIATTR_MIN_STACK_SIZE
	.align		4
.L_3:
        /*0018*/ 	.byte	0x04, 0x12
        /*001a*/ 	.short	(.L_5 - .L_4)
	.align		4
.L_4:
        /*001c*/ 	.word	index@(_Z12kernel_saxpyifPfS_S_)
        /*0020*/ 	.word	0x00000000
.L_5:


//--------------------- .nv.compat                --------------------------
	.section	.nv.compat,"",@"SHT_CUDA_COMPAT_INFO"
	.align	4
        /*0000*/ 	.byte	0x02, 0x09, 0x00, 0x00, 0x02, 0x02, 0x01, 0x00, 0x02, 0x05, 0x05, 0x00, 0x03, 0x07, 0x01, 0x01
        /*0010*/ 	.byte	0x02, 0x03, 0x00, 0x00, 0x02, 0x06, 0x01, 0x00, 0x04, 0x0b, 0x08, 0x00, 0x09, 0x00, 0x00, 0x00
        /*0020*/ 	.byte	0x00, 0x00, 0x00, 0x00


//--------------------- .nv.info._Z12kernel_saxpyifPfS_S_ --------------------------
	.section	.nv.info._Z12kernel_saxpyifPfS_S_,"",@"SHT_CUDA_INFO"
	.sectionflags	@""
	.align	4


	//----- nvinfo : EIATTR_CUDA_API_VERSION
	.align		4
        /*0000*/ 	.byte	0x04, 0x37
        /*0002*/ 	.short	(.L_7 - .L_6)
.L_6:
        /*0004*/ 	.word	0x00000082


	//----- nvinfo : EIATTR_KPARAM_INFO
	.align		4
.L_7:
        /*0008*/ 	.byte	0x04, 0x17
        /*000a*/ 	.short	(.L_9 - .L_8)
.L_8:
        /*000c*/ 	.word	0x00000000
        /*0010*/ 	.short	0x0004
        /*0012*/ 	.short	0x0018
        /*0014*/ 	.byte	0x00, 0xf5, 0x21, 0x00


	//----- nvinfo : EIATTR_KPARAM_INFO
	.align		4
.L_9:
        /*0018*/ 	.byte	0x04, 0x17
        /*001a*/ 	.short	(.L_11 - .L_10)
.L_10:
        /*001c*/ 	.word	0x00000000
        /*0020*/ 	.short	0x0003
        /*0022*/ 	.short	0x0010
        /*0024*/ 	.byte	0x00, 0xf5, 0x21, 0x00


	//----- nvinfo : EIATTR_KPARAM_INFO
	.align		4
.L_11:
        /*0028*/ 	.byte	0x04, 0x17
        /*002a*/ 	.short	(.L_13 - .L_12)
.L_12:
        /*002c*/ 	.word	0x00000000
        /*0030*/ 	.short	0x0002
        /*0032*/ 	.short	0x0008
        /*0034*/ 	.byte	0x00, 0xf5, 0x21, 0x00


	//----- nvinfo : EIATTR_KPARAM_INFO
	.align		4
.L_13:
        /*0038*/ 	.byte	0x04, 0x17
        /*003a*/ 	.short	(.L_15 - .L_14)
.L_14:
        /*003c*/ 	.word	0x00000000
        /*0040*/ 	.short	0x0001
        /*0042*/ 	.short	0x0004
        /*0044*/ 	.byte	0x00, 0xf0, 0x11, 0x00


	//----- nvinfo : EIATTR_KPARAM_INFO
	.align		4
.L_15:
        /*0048*/ 	.byte	0x04, 0x17
        /*004a*/ 	.short	(.L_17 - .L_16)
.L_16:
        /*004c*/ 	.word	0x00000000
        /*0050*/ 	.short	0x0000
        /*0052*/ 	.short	0x0000
        /*0054*/ 	.byte	0x00, 0xf0, 0x11, 0x00


	//----- nvinfo : EIATTR_SPARSE_MMA_MASK
	.align		4
.L_17:
        /*0058*/ 	.byte	0x03, 0x50
        /*005a*/ 	.short	0x0000


	//----- nvinfo : EIATTR_MAXREG_COUNT
	.align		4
        /*005c*/ 	.byte	0x03, 0x1b
        /*005e*/ 	.short	0x00ff


	//----- nvinfo : EIATTR_MERCURY_ISA_VERSION
	.align		4
        /*0060*/ 	.byte	0x03, 0x5f
        /*0062*/ 	.short	0x0101


	//----- nvinfo : EIATTR_VRC_CTA_INIT_COUNT
	.align		4
        /*0064*/ 	.byte	0x02, 0x4a
	.zero		1
	.zero		1


	//----- nvinfo : EIATTR_EXIT_INSTR_OFFSETS
	.align		4
        /*0068*/ 	.byte	0x04, 0x1c
        /*006a*/ 	.short	(.L_19 - .L_18)


	//   ....[0]....
.L_18:
        /*006c*/ 	.word	0x00000070


	//   ....[1]....
        /*0070*/ 	.word	0x00000140


	//----- nvinfo : EIATTR_CBANK_PARAM_SIZE
	.align		4
.L_19:
        /*0074*/ 	.byte	0x03, 0x19
        /*0076*/ 	.short	0x0020


	//----- nvinfo : EIATTR_PARAM_CBANK
	.align		4
        /*0078*/ 	.byte	0x04, 0x0a
        /*007a*/ 	.short	(.L_21 - .L_20)
	.align		4
.L_20:
        /*007c*/ 	.word	index@(.nv.constant0._Z12kernel_saxpyifPfS_S_)
        /*0080*/ 	.short	0x0380
        /*0082*/ 	.short	0x0020


	//----- nvinfo : EIATTR_SW_WAR
	.align		4
.L_21:
        /*0084*/ 	.byte	0x04, 0x36
        /*0086*/ 	.short	(.L_23 - .L_22)
.L_22:
        /*0088*/ 	.word	0x00000008
.L_23:


//--------------------- .nv.callgraph             --------------------------
	.section	.nv.callgraph,"",@"SHT_CUDA_CALLGRAPH"
	.align	4
	.sectionentsize	8
	.align		4
        /*0000*/ 	.word	0x00000000
	.align		4
        /*0004*/ 	.word	0xffffffff
	.align		4
        /*0008*/ 	.word	0x00000000
	.align		4
        /*000c*/ 	.word	0xfffffffe
	.align		4
        /*0010*/ 	.word	0x00000000
	.align		4
        /*0014*/ 	.word	0xfffffffd
	.align		4
        /*0018*/ 	.word	0x00000000
	.align		4
        /*001c*/ 	.word	0xfffffffc


//--------------------- .text._Z12kernel_saxpyifPfS_S_ --------------------------
	.section	.text._Z12kernel_saxpyifPfS_S_,"ax",@progbits
	.align	128
        .global         _Z12kernel_saxpyifPfS_S_
        .type           _Z12kernel_saxpyifPfS_S_,@function
        .size           _Z12kernel_saxpyifPfS_S_,(.L_x_1 - _Z12kernel_saxpyifPfS_S_)
        .other          _Z12kernel_saxpyifPfS_S_,@"STO_CUDA_ENTRY STV_DEFAULT"
_Z12kernel_saxpyifPfS_S_:
.text._Z12kernel_saxpyifPfS_S_:
[----:B------:R-:W-:Y:S01]  /*0000*/  LDC R1, c[0x0][0x37c] ;  /* 0x0000df00ff017b82 */ /* 0x000fe20000000800 */
[----:B------:R-:W0:Y:S07]  /*0010*/  S2R R0, SR_TID.X ;  /* 0x0000000000007919 */ /* 0x000e2e0000002100 */
[----:B------:R-:W0:Y:S01]  /*0020*/  S2UR UR4, SR_CTAID.X ;  /* 0x00000000000479c3 */ /* 0x000e220000002500 */
[----:B------:R-:W1:Y:S07]  /*0030*/  LDCU UR5, c[0x0][0x380] ;  /* 0x00007000ff0577ac */ /* 0x000e6e0008000800 */
[----:B------:R-:W0:Y:S02]  /*0040*/  LDC R9, c[0x0][0x360] ;  /* 0x0000d800ff097b82 */ /* 0x000e240000000800 */
[----:B0-----:R-:W-:-:S05]  /*0050*/  IMAD R9, R9, UR4, R0 ;  /* 0x0000000409097c24 */ /* 0x001fca000f8e0200 */
[----:B-1----:R-:W-:-:S13]  /*0060*/  ISETP.GE.AND P0, PT, R9, UR5, PT ;  /* 0x0000000509007c0c */ /* 0x002fda000bf06270 */
[----:B------:R-:W-:Y:S05]  /*0070*/  @P0 EXIT ;  /* 0x000000000000094d */ /* 0x000fea0003800000 */
[----:B------:R-:W0:Y:S01]  /*0080*/  LDC.64 R2, c[0x0][0x388] ;  /* 0x0000e200ff027b82 */ /* 0x000e220000000a00 */
[----:B------:R-:W1:Y:S01]  /*0090*/  LDCU.64 UR4, c[0x0][0x358] ;  /* 0x00006b00ff0477ac */ /* 0x000e620008000a00 */
[----:B------:R-:W2:Y:S06]  /*00a0*/  LDCU UR6, c[0x0][0x384] ;  /* 0x00007080ff0677ac */ /* 0x000eac0008000800 */
[----:B------:R-:W3:Y:S08]  /*00b0*/  LDC.64 R4, c[0x0][0x390] ;  /* 0x0000e400ff047b82 */ /* 0x000ef00000000a00 */
[----:B------:R-:W4:Y:S01]  /*00c0*/  LDC.64 R6, c[0x0][0x398] ;  /* 0x0000e600ff067b82 */ /* 0x000f220000000a00 */
[----:B0-----:R-:W-:-:S06]  /*00d0*/  IMAD.WIDE R2, R9, 0x4, R2 ;  /* 0x0000000409027825 */ /* 0x001fcc00078e0202 */
[----:B-1----:R-:W2:Y:S01]  /*00e0*/  LDG.E R2, desc[UR4][R2.64] ;  /* 0x0000000402027981 */ /* 0x002ea2000c1e1900 */
[----:B---3--:R-:W-:-:S06]  /*00f0*/  IMAD.WIDE R4, R9, 0x4, R4 ;  /* 0x0000000409047825 */ /* 0x008fcc00078e0204 */
[----:B------:R-:W2:Y:S01]  /*0100*/  LDG.E R5, desc[UR4][R4.64] ;  /* 0x0000000404057981 */ /* 0x000ea2000c1e1900 */
[----:B----4-:R-:W-:-:S04]  /*0110*/  IMAD.WIDE R6, R9, 0x4, R6 ;  /* 0x0000000409067825 */ /* 0x010fc800078e0206 */
[----:B--2---:R-:W-:-:S05]  /*0120*/  FFMA R9, R2, UR6, R5 ;  /* 0x0000000602097c23 */ /* 0x004fca0008000005 */
[----:B------:R-:W-:Y:S01]  /*0130*/  STG.E desc[UR4][R6.64], R9 ;  /* 0x0000000906007986 */ /* 0x000fe2000c101904 */
[----:B------:R-:W-:Y:S05]  /*0140*/  EXIT ;  /* 0x000000000000794d */ /* 0x000fea0003800000 */
.L_x_0:
[----:B------:R-:W-:-:S00]  /*0150*/  BRA `(.L_x_0) ;  /* 0xfffffffc00fc7947 */ /* 0x000fc0000383ffff */
[----:B------:R-:W-:-:S00]  /*0160*/  NOP ;  /* 0x0000000000007918 */ /* 0x000fc00000000000 */
        /* <DEDUP_REMOVED lines=9> */
.L_x_1:


//--------------------- .nv.shared.reserved.0     --------------------------
	.section	.nv.shared.reserved.0,"aw",@nobits
	.weak		__nv_reservedSMEM_offset_0_alias
	.size		__nv_reservedSMEM_offset_0_alias, 0, 64
	.other		__nv_reservedSMEM_offset_0_alias,@"STO_CUDA_RESERVED_SHARED STV_DEFAULT"
__nv_reservedSMEM_offset_0_alias:
	.zero		0
	.zero		64


//--------------------- .nv.constant0._Z12kernel_saxpyifPfS_S_ --------------------------
	.section	.nv.constant0._Z12kernel_saxpyifPfS_S_,"a",@progbits
	.sectionflags	@""
	.align	4
.nv.constant0._Z12kernel_saxpyifPfS_S_:
	.zero		928


//--------------------- SYMBOLS --------------------------

	.type		.nv.reservedSmem.offset0,@object
	.size		.nv.reservedSmem.offset0,0x4
